//
// Generated by NVIDIA NVVM Compiler
//
// Compiler Build ID: CL-36424714
// Cuda compilation tools, release 13.0, V13.0.88
// Based on NVVM 20.0.0
//

.version 9.0
.target sm_100
.address_size 64

	// .globl	default_function_kernel_2

.visible .entry default_function_kernel_2(
	.param .u64 .ptr .align 1 default_function_kernel_2_param_0,
	.param .u64 .ptr .align 1 default_function_kernel_2_param_1
)
.maxntid 32
{
	.reg .b32 	%r<5>;
	.reg .b32 	%f<4>;
	.reg .b64 	%rd<8>;

	ld.param.u64 	%rd1, [default_function_kernel_2_param_0];
	ld.param.u64 	%rd2, [default_function_kernel_2_param_1];
	cvta.to.global.u64 	%rd3, %rd1;
	cvta.to.global.u64 	%rd4, %rd2;
	mov.u32 	%r1, %ctaid.x;
	shl.b32 	%r2, %r1, 5;
	mov.u32 	%r3, %tid.x;
	or.b32  	%r4, %r2, %r3;
	mul.wide.u32 	%rd5, %r4, 4;
	add.s64 	%rd6, %rd4, %rd5;
	ld.global.nc.f32 	%f1, [%rd6];
	cvt.rpi.f32.f32 	%f2, %f1;
	sub.f32 	%f3, %f2, %f1;
	add.s64 	%rd7, %rd3, %rd5;
	st.global.f32 	[%rd7], %f3;
	ret;

}
	// .globl	default_function_kernel_1
.visible .entry default_function_kernel_1(
	.param .u64 .ptr .align 1 default_function_kernel_1_param_0,
	.param .u64 .ptr .align 1 default_function_kernel_1_param_1,
	.param .u64 .ptr .align 1 default_function_kernel_1_param_2
)
.maxntid 32
{
	.reg .pred 	%p<15>;
	.reg .b32 	%r<25>;
	.reg .b32 	%f<47>;
	.reg .b64 	%rd<12>;

	ld.param.u64 	%rd1, [default_function_kernel_1_param_0];
	ld.param.u64 	%rd2, [default_function_kernel_1_param_1];
	ld.param.u64 	%rd3, [default_function_kernel_1_param_2];
	cvta.to.global.u64 	%rd4, %rd3;
	cvta.to.global.u64 	%rd5, %rd2;
	mov.u32 	%r12, %ctaid.x;
	shl.b32 	%r13, %r12, 5;
	mov.u32 	%r14, %tid.x;
	or.b32  	%r1, %r13, %r14;
	mul.wide.u32 	%rd6, %r1, 4;
	add.s64 	%rd7, %rd5, %rd6;
	ld.global.nc.f32 	%f1, [%rd7];
	add.s64 	%rd8, %rd4, %rd6;
	ld.global.nc.f32 	%f20, [%rd8];
	abs.f32 	%f2, %f20;
	abs.f32 	%f46, %f1;
	setp.lt.f32 	%p1, %f46, %f2;
	@%p1 bra 	$L__BB1_12;
	mul.f32 	%f4, %f2, 0f4B000000;
	setp.gtu.f32 	%p2, %f46, %f4;
	@%p2 bra 	$L__BB1_8;
	div.approx.f32 	%f21, %f46, %f2;
	cvt.rzi.f32.f32 	%f44, %f21;
	neg.f32 	%f6, %f2;
	fma.rn.f32 	%f7, %f6, %f44, %f46;
	mov.b32 	%r2, %f7;
	mov.b32 	%r15, %f2;
	setp.lt.u32 	%p3, %r2, %r15;
	@%p3 bra 	$L__BB1_7;
	setp.lt.u32 	%p4, %r2, -2147483647;
	@%p4 bra 	$L__BB1_5;
	add.f32 	%f26, %f44, 0fBF800000;
	setp.lt.f32 	%p7, %f7, %f6;
	add.f32 	%f27, %f26, 0fBF800000;
	selp.f32 	%f44, %f27, %f26, %p7;
	bra.uni 	$L__BB1_7;
$L__BB1_5:
	add.f32 	%f44, %f44, 0f3F800000;
	add.f32 	%f22, %f2, %f2;
	setp.ltu.f32 	%p5, %f7, %f22;
	@%p5 bra 	$L__BB1_7;
	add.f32 	%f23, %f44, 0f3F800000;
	fma.rn.f32 	%f24, %f2, 0fC0400000, %f7;
	setp.ge.f32 	%p6, %f24, 0f00000000;
	add.f32 	%f25, %f23, 0f3F800000;
	selp.f32 	%f44, %f25, %f23, %p6;
$L__BB1_7:
	fma.rn.f32 	%f46, %f6, %f44, %f46;
	bra.uni 	$L__BB1_12;
$L__BB1_8:
	mov.b32 	%r3, %f46;
	mov.b32 	%r16, %f4;
	and.b32  	%r4, %r16, -8388608;
	and.b32  	%r17, %r3, 8388607;
	or.b32  	%r23, %r17, 1065353216;
	and.b32  	%r18, %r16, 8388607;
	or.b32  	%r6, %r18, 1065353216;
	mov.b32 	%f45, %r23;
	sub.s32 	%r19, %r3, %r4;
	add.s32 	%r20, %r19, 192937984;
	and.b32  	%r24, %r20, -8388608;
	setp.eq.s32 	%p8, %r24, 0;
	@%p8 bra 	$L__BB1_11;
	mov.b32 	%f28, %r6;
	rcp.approx.ftz.f32 	%f14, %f28;
	neg.f32 	%f15, %f28;
$L__BB1_10:
	min.u32 	%r21, %r24, 192937984;
	add.s32 	%r22, %r23, %r21;
	mov.b32 	%f29, %r22;
	mul.f32 	%f30, %f14, %f29;
	fma.rn.f32 	%f31, %f15, %f30, %f29;
	fma.rn.f32 	%f32, %f31, %f14, %f30;
	fma.rn.f32 	%f33, %f15, %f32, %f29;
	fma.rz.f32 	%f34, %f33, %f14, %f32;
	cvt.rzi.f32.f32 	%f35, %f34;
	fma.rn.f32 	%f45, %f15, %f35, %f29;
	sub.s32 	%r24, %r24, %r21;
	mov.b32 	%r23, %f45;
	setp.ne.s32 	%p9, %r24, 0;
	setp.ne.s32 	%p10, %r23, 0;
	and.pred  	%p11, %p9, %p10;
	@%p11 bra 	$L__BB1_10;
$L__BB1_11:
	mov.b32 	%f37, %r4;
	setp.leu.f32 	%p12, %f2, 0f00000000;
	setp.gt.u32 	%p13, %r3, 2139095039;
	selp.f32 	%f38, 0f7FFFFFFF, %f37, %p13;
	selp.f32 	%f39, 0f7FFFFFFF, %f38, %p12;
	mul.f32 	%f40, %f45, 0f34000000;
	mul.f32 	%f46, %f39, %f40;
$L__BB1_12:
	cvta.to.global.u64 	%rd9, %rd1;
	abs.f32 	%f41, %f46;
	setp.nan.f32 	%p14, %f41, %f41;
	copysign.f32 	%f42, %f1, %f46;
	selp.f32 	%f43, %f46, %f42, %p14;
	add.s64 	%rd11, %rd9, %rd6;
	st.global.f32 	[%rd11], %f43;
	ret;

}
	// .globl	default_function_kernel
.visible .entry default_function_kernel(
	.param .u64 .ptr .align 1 default_function_kernel_param_0,
	.param .u64 .ptr .align 1 default_function_kernel_param_1,
	.param .u64 .ptr .align 1 default_function_kernel_param_2
)
.maxntid 8
{
	.reg .b32 	%r<5>;
	.reg .b32 	%f<4>;
	.reg .b64 	%rd<11>;

	ld.param.u64 	%rd1, [default_function_kernel_param_0];
	ld.param.u64 	%rd2, [default_function_kernel_param_1];
	ld.param.u64 	%rd3, [default_function_kernel_param_2];
	cvta.to.global.u64 	%rd4, %rd1;
	cvta.to.global.u64 	%rd5, %rd3;
	cvta.to.global.u64 	%rd6, %rd2;
	mov.u32 	%r1, %ctaid.x;
	shl.b32 	%r2, %r1, 3;
	mov.u32 	%r3, %tid.x;
	or.b32  	%r4, %r2, %r3;
	mul.wide.u32 	%rd7, %r4, 4;
	add.s64 	%rd8, %rd6, %rd7;
	ld.global.nc.f32 	%f1, [%rd8];
	add.s64 	%rd9, %rd5, %rd7;
	ld.global.nc.f32 	%f2, [%rd9];
	add.f32 	%f3, %f1, %f2;
	add.s64 	%rd10, %rd4, %rd7;
	st.global.f32 	[%rd10], %f3;
	ret;

}


// ===== COMPILED SASS (sm_100) =====

	.target	sm_100

	.elftype	@"ET_EXEC"


//--------------------- .note.nv.tkinfo           --------------------------
	.section	.note.nv.tkinfo,"",@"SHT_NOTE"
	.sectionflags	@"SHF_NOTE_NV_TKINFO"
	.tkinfo
        /*0018*/ 	.word	0x00000002
        /*0030*/ 	.string	""
        /*0030*/ 	.string	"ptxas"
        /*0030*/ 	.string	"Cuda compilation tools, release 13.0, V13.0.88"
        /*0030*/ 	.string	"Build cuda_13.0.r13.0/compiler.36424714_0"
        /*0030*/ 	.string	"-arch sm_100 -m 64 "



//--------------------- .note.nv.cuinfo           --------------------------
	.section	.note.nv.cuinfo,"",@"SHT_NOTE"
	.sectionflags	@"SHF_NOTE_NV_CUINFO"
        /*0018*/ 	.short	0x0002
        /*001a*/ 	.short	0x0064
        /*001c*/ 	.short	0x0082
	.zero		2


//--------------------- .nv.info                  --------------------------
	.section	.nv.info,"",@"SHT_CUDA_INFO"
	.align	4


	//----- nvinfo : EIATTR_REGCOUNT
	.align		4
        /*0000*/ 	.byte	0x04, 0x2f
        /*0002*/ 	.short	(.L_1 - .L_0)
	.align		4
.L_0:
        /*0004*/ 	.word	index@(default_function_kernel_2)
        /*0008*/ 	.word	0x0000000c


	//----- nvinfo : EIATTR_FRAME_SIZE
	.align		4
.L_1:
        /*000c*/ 	.byte	0x04, 0x11
        /*000e*/ 	.short	(.L_3 - .L_2)
	.align		4
.L_2:
        /*0010*/ 	.word	index@(default_function_kernel_2)
        /*0014*/ 	.word	0x00000000


	//----- nvinfo : EIATTR_REGCOUNT
	.align		4
.L_3:
        /*0018*/ 	.byte	0x04, 0x2f
        /*001a*/ 	.short	(.L_5 - .L_4)
	.align		4
.L_4:
        /*001c*/ 	.word	index@(default_function_kernel_1)
        /*0020*/ 	.word	0x0000000d


	//----- nvinfo : EIATTR_FRAME_SIZE
	.align		4
.L_5:
        /*0024*/ 	.byte	0x04, 0x11
        /*0026*/ 	.short	(.L_7 - .L_6)
	.align		4
.L_6:
        /*0028*/ 	.word	index@(default_function_kernel_1)
        /*002c*/ 	.word	0x00000000


	//----- nvinfo : EIATTR_REGCOUNT
	.align		4
.L_7:
        /*0030*/ 	.byte	0x04, 0x2f
        /*0032*/ 	.short	(.L_9 - .L_8)
	.align		4
.L_8:
        /*0034*/ 	.word	index@(default_function_kernel)
        /*0038*/ 	.word	0x0000000c


	//----- nvinfo : EIATTR_FRAME_SIZE
	.align		4
.L_9:
        /*003c*/ 	.byte	0x04, 0x11
        /*003e*/ 	.short	(.L_11 - .L_10)
	.align		4
.L_10:
        /*0040*/ 	.word	index@(default_function_kernel)
        /*0044*/ 	.word	0x00000000


	//----- nvinfo : EIATTR_MIN_STACK_SIZE
	.align		4
.L_11:
        /*0048*/ 	.byte	0x04, 0x12
        /*004a*/ 	.short	(.L_13 - .L_12)
	.align		4
.L_12:
        /*004c*/ 	.word	index@(default_function_kernel)
        /*0050*/ 	.word	0x00000000


	//----- nvinfo : EIATTR_MIN_STACK_SIZE
	.align		4
.L_13:
        /*0054*/ 	.byte	0x04, 0x12
        /*0056*/ 	.short	(.L_15 - .L_14)
	.align		4
.L_14:
        /*0058*/ 	.word	index@(default_function_kernel_1)
        /*005c*/ 	.word	0x00000000


	//----- nvinfo : EIATTR_MIN_STACK_SIZE
	.align		4
.L_15:
        /*0060*/ 	.byte	0x04, 0x12
        /*0062*/ 	.short	(.L_17 - .L_16)
	.align		4
.L_16:
        /*0064*/ 	.word	index@(default_function_kernel_2)
        /*0068*/ 	.word	0x00000000
.L_17:


//--------------------- .nv.compat                --------------------------
	.section	.nv.compat,"",@"SHT_CUDA_COMPAT_INFO"
	.align	4
        /*0000*/ 	.byte	0x02, 0x09, 0x00, 0x00, 0x02, 0x02, 0x01, 0x00, 0x02, 0x05, 0x05, 0x00, 0x03, 0x07, 0x01, 0x01
        /*0010*/ 	.byte	0x02, 0x03, 0x00, 0x00, 0x02, 0x06, 0x01, 0x00, 0x04, 0x0b, 0x08, 0x00, 0x01, 0x00, 0x00, 0x00
        /*0020*/ 	.byte	0x00, 0x00, 0x00, 0x00


//--------------------- .nv.info.default_function_kernel --------------------------
	.section	.nv.info.default_function_kernel,"",@"SHT_CUDA_INFO"
	.sectionflags	@""
	.align	4


	//----- nvinfo : EIATTR_CUDA_API_VERSION
	.align		4
        /*0000*/ 	.byte	0x04, 0x37
        /*0002*/ 	.short	(.L_19 - .L_18)
.L_18:
        /*0004*/ 	.word	0x00000082


	//----- nvinfo : EIATTR_KPARAM_INFO
	.align		4
.L_19:
        /*0008*/ 	.byte	0x04, 0x17
        /*000a*/ 	.short	(.L_21 - .L_20)
.L_20:
        /*000c*/ 	.word	0x00000000
        /*0010*/ 	.short	0x0002
        /*0012*/ 	.short	0x0010
        /*0014*/ 	.byte	0x00, 0xf5, 0x21, 0x00


	//----- nvinfo : EIATTR_KPARAM_INFO
	.align		4
.L_21:
        /*0018*/ 	.byte	0x04, 0x17
        /*001a*/ 	.short	(.L_23 - .L_22)
.L_22:
        /*001c*/ 	.word	0x00000000
        /*0020*/ 	.short	0x0001
        /*0022*/ 	.short	0x0008
        /*0024*/ 	.byte	0x00, 0xf5, 0x21, 0x00


	//----- nvinfo : EIATTR_KPARAM_INFO
	.align		4
.L_23:
        /*0028*/ 	.byte	0x04, 0x17
        /*002a*/ 	.short	(.L_25 - .L_24)
.L_24:
        /*002c*/ 	.word	0x00000000
        /*0030*/ 	.short	0x0000
        /*0032*/ 	.short	0x0000
        /*0034*/ 	.byte	0x00, 0xf5, 0x21, 0x00


	//----- nvinfo : EIATTR_SPARSE_MMA_MASK
	.align		4
.L_25:
        /*0038*/ 	.byte	0x03, 0x50
        /*003a*/ 	.short	0x0000


	//----- nvinfo : EIATTR_MAXREG_COUNT
	.align		4
        /*003c*/ 	.byte	0x03, 0x1b
        /*003e*/ 	.short	0x00ff


	//----- nvinfo : EIATTR_MERCURY_ISA_VERSION
	.align		4
        /*0040*/ 	.byte	0x03, 0x5f
        /*0042*/ 	.short	0x0101


	//----- nvinfo : EIATTR_VRC_CTA_INIT_COUNT
	.align		4
        /*0044*/ 	.byte	0x02, 0x4a
	.zero		1
	.zero		1


	//----- nvinfo : EIATTR_EXIT_INSTR_OFFSETS
	.align		4
        /*0048*/ 	.byte	0x04, 0x1c
        /*004a*/ 	.short	(.L_27 - .L_26)


	//   ....[0]....
.L_26:
        /*004c*/ 	.word	0x00000100


	//----- nvinfo : EIATTR_MAX_THREADS
	.align		4
.L_27:
        /*0050*/ 	.byte	0x04, 0x05
        /*0052*/ 	.short	(.L_29 - .L_28)
.L_28:
        /*0054*/ 	.word	0x00000008
        /*0058*/ 	.word	0x00000001
        /*005c*/ 	.word	0x00000001


	//----- nvinfo : EIATTR_CBANK_PARAM_SIZE
	.align		4
.L_29:
        /*0060*/ 	.byte	0x03, 0x19
        /*0062*/ 	.short	0x0018


	//----- nvinfo : EIATTR_PARAM_CBANK
	.align		4
        /*0064*/ 	.byte	0x04, 0x0a
        /*0066*/ 	.short	(.L_31 - .L_30)
	.align		4
.L_30:
        /*0068*/ 	.word	index@(.nv.constant0.default_function_kernel)
        /*006c*/ 	.short	0x0380
        /*006e*/ 	.short	0x0018


	//----- nvinfo : EIATTR_SW_WAR
	.align		4
.L_31:
        /*0070*/ 	.byte	0x04, 0x36
        /*0072*/ 	.short	(.L_33 - .L_32)
.L_32:
        /*0074*/ 	.word	0x00000008
.L_33:


//--------------------- .nv.info.default_function_kernel_1 --------------------------
	.section	.nv.info.default_function_kernel_1,"",@"SHT_CUDA_INFO"
	.sectionflags	@""
	.align	4


	//----- nvinfo : EIATTR_CUDA_API_VERSION
	.align		4
        /*0000*/ 	.byte	0x04, 0x37
        /*0002*/ 	.short	(.L_35 - .L_34)
.L_34:
        /*0004*/ 	.word	0x00000082


	//----- nvinfo : EIATTR_KPARAM_INFO
	.align		4
.L_35:
        /*0008*/ 	.byte	0x04, 0x17
        /*000a*/ 	.short	(.L_37 - .L_36)
.L_36:
        /*000c*/ 	.word	0x00000000
        /*0010*/ 	.short	0x0002
        /*0012*/ 	.short	0x0010
        /*0014*/ 	.byte	0x00, 0xf5, 0x21, 0x00


	//----- nvinfo : EIATTR_KPARAM_INFO
	.align		4
.L_37:
        /*0018*/ 	.byte	0x04, 0x17
        /*001a*/ 	.short	(.L_39 - .L_38)
.L_38:
        /*001c*/ 	.word	0x00000000
        /*0020*/ 	.short	0x0001
        /*0022*/ 	.short	0x0008
        /*0024*/ 	.byte	0x00, 0xf5, 0x21, 0x00


	//----- nvinfo : EIATTR_KPARAM_INFO
	.align		4
.L_39:
        /*0028*/ 	.byte	0x04, 0x17
        /*002a*/ 	.short	(.L_41 - .L_40)
.L_40:
        /*002c*/ 	.word	0x00000000
        /*0030*/ 	.short	0x0000
        /*0032*/ 	.short	0x0000
        /*0034*/ 	.byte	0x00, 0xf5, 0x21, 0x00


	//----- nvinfo : EIATTR_SPARSE_MMA_MASK
	.align		4
.L_41:
        /*0038*/ 	.byte	0x03, 0x50
        /*003a*/ 	.short	0x0000


	//----- nvinfo : EIATTR_MAXREG_COUNT
	.align		4
        /*003c*/ 	.byte	0x03, 0x1b
        /*003e*/ 	.short	0x00ff


	//----- nvinfo : EIATTR_MERCURY_ISA_VERSION
	.align		4
        /*0040*/ 	.byte	0x03, 0x5f
        /*0042*/ 	.short	0x0101


	//----- nvinfo : EIATTR_VRC_CTA_INIT_COUNT
	.align		4
        /*0044*/ 	.byte	0x02, 0x4a
	.zero		1
	.zero		1


	//----- nvinfo : EIATTR_EXIT_INSTR_OFFSETS
	.align		4
        /*0048*/ 	.byte	0x04, 0x1c
        /*004a*/ 	.short	(.L_43 - .L_42)


	//   ....[0]....
.L_42:
        /*004c*/ 	.word	0x00000560


	//----- nvinfo : EIATTR_MAX_THREADS
	.align		4
.L_43:
        /*0050*/ 	.byte	0x04, 0x05
        /*0052*/ 	.short	(.L_45 - .L_44)
.L_44:
        /*0054*/ 	.word	0x00000020
        /*0058*/ 	.word	0x00000001
        /*005c*/ 	.word	0x00000001


	//----- nvinfo : EIATTR_CRS_STACK_SIZE
	.align		4
.L_45:
        /*0060*/ 	.byte	0x04, 0x1e
        /*0062*/ 	.short	(.L_47 - .L_46)
.L_46:
        /*0064*/ 	.word	0x00000000


	//----- nvinfo : EIATTR_CBANK_PARAM_SIZE
	.align		4
.L_47:
        /*0068*/ 	.byte	0x03, 0x19
        /*006a*/ 	.short	0x0018


	//----- nvinfo : EIATTR_PARAM_CBANK
	.align		4
        /*006c*/ 	.byte	0x04, 0x0a
        /*006e*/ 	.short	(.L_49 - .L_48)
	.align		4
.L_48:
        /*0070*/ 	.word	index@(.nv.constant0.default_function_kernel_1)
        /*0074*/ 	.short	0x0380
        /*0076*/ 	.short	0x0018


	//----- nvinfo : EIATTR_SW_WAR
	.align		4
.L_49:
        /*0078*/ 	.byte	0x04, 0x36
        /*007a*/ 	.short	(.L_51 - .L_50)
.L_50:
        /*007c*/ 	.word	0x00000008
.L_51:


//--------------------- .nv.info.default_function_kernel_2 --------------------------
	.section	.nv.info.default_function_kernel_2,"",@"SHT_CUDA_INFO"
	.sectionflags	@""
	.align	4


	//----- nvinfo : EIATTR_CUDA_API_VERSION
	.align		4
        /*0000*/ 	.byte	0x04, 0x37
        /*0002*/ 	.short	(.L_53 - .L_52)
.L_52:
        /*0004*/ 	.word	0x00000082


	//----- nvinfo : EIATTR_KPARAM_INFO
	.align		4
.L_53:
        /*0008*/ 	.byte	0x04, 0x17
        /*000a*/ 	.short	(.L_55 - .L_54)
.L_54:
        /*000c*/ 	.word	0x00000000
        /*0010*/ 	.short	0x0001
        /*0012*/ 	.short	0x0008
        /*0014*/ 	.byte	0x00, 0xf5, 0x21, 0x00


	//----- nvinfo : EIATTR_KPARAM_INFO
	.align		4
.L_55:
        /*0018*/ 	.byte	0x04, 0x17
        /*001a*/ 	.short	(.L_57 - .L_56)
.L_56:
        /*001c*/ 	.word	0x00000000
        /*0020*/ 	.short	0x0000
        /*0022*/ 	.short	0x0000
        /*0024*/ 	.byte	0x00, 0xf5, 0x21, 0x00


	//----- nvinfo : EIATTR_SPARSE_MMA_MASK
	.align		4
.L_57:
        /*0028*/ 	.byte	0x03, 0x50
        /*002a*/ 	.short	0x0000


	//----- nvinfo : EIATTR_MAXREG_COUNT
	.align		4
        /*002c*/ 	.byte	0x03, 0x1b
        /*002e*/ 	.short	0x00ff


	//----- nvinfo : EIATTR_MERCURY_ISA_VERSION
	.align		4
        /*0030*/ 	.byte	0x03, 0x5f
        /*0032*/ 	.short	0x0101


	//----- nvinfo : EIATTR_VRC_CTA_INIT_COUNT
	.align		4
        /*0034*/ 	.byte	0x02, 0x4a
	.zero		1
	.zero		1


	//----- nvinfo : EIATTR_EXIT_INSTR_OFFSETS
	.align		4
        /*0038*/ 	.byte	0x04, 0x1c
        /*003a*/ 	.short	(.L_59 - .L_58)


	//   ....[0]....
.L_58:
        /*003c*/ 	.word	0x000000e0


	//----- nvinfo : EIATTR_MAX_THREADS
	.align		4
.L_59:
        /*0040*/ 	.byte	0x04, 0x05
        /*0042*/ 	.short	(.L_61 - .L_60)
.L_60:
        /*0044*/ 	.word	0x00000020
        /*0048*/ 	.word	0x00000001
        /*004c*/ 	.word	0x00000001


	//----- nvinfo : EIATTR_CBANK_PARAM_SIZE
	.align		4
.L_61:
        /*0050*/ 	.byte	0x03, 0x19
        /*0052*/ 	.short	0x0010


	//----- nvinfo : EIATTR_PARAM_CBANK
	.align		4
        /*0054*/ 	.byte	0x04, 0x0a
        /*0056*/ 	.short	(.L_63 - .L_62)
	.align		4
.L_62:
        /*0058*/ 	.word	index@(.nv.constant0.default_function_kernel_2)
        /*005c*/ 	.short	0x0380
        /*005e*/ 	.short	0x0010


	//----- nvinfo : EIATTR_SW_WAR
	.align		4
.L_63:
        /*0060*/ 	.byte	0x04, 0x36
        /*0062*/ 	.short	(.L_65 - .L_64)
.L_64:
        /*0064*/ 	.word	0x00000008
.L_65:


//--------------------- .nv.callgraph             --------------------------
	.section	.nv.callgraph,"",@"SHT_CUDA_CALLGRAPH"
	.align	4
	.sectionentsize	8
	.align		4
        /*0000*/ 	.word	0x00000000
	.align		4
        /*0004*/ 	.word	0xffffffff
	.align		4
        /*0008*/ 	.word	0x00000000
	.align		4
        /*000c*/ 	.word	0xfffffffe
	.align		4
        /*0010*/ 	.word	0x00000000
	.align		4
        /*0014*/ 	.word	0xfffffffd
	.align		4
        /*0018*/ 	.word	0x00000000
	.align		4
        /*001c*/ 	.word	0xfffffffc


//--------------------- .text.default_function_kernel --------------------------
	.section	.text.default_function_kernel,"ax",@progbits
	.align	128
        .global         default_function_kernel
        .type           default_function_kernel,@function
        .size           default_function_kernel,(.L_x_11 - default_function_kernel)
        .other          default_function_kernel,@"STO_CUDA_ENTRY STV_DEFAULT"
default_function_kernel:
.text.default_function_kernel:
[----:B------:R-:W-:Y:S01]  /*0000*/  LDC R1, c[0x0][0x37c] ;  /* 0x0000df00ff017b82 */ /* 0x000fe20000000800 */
[----:B------:R-:W0:Y:S07]  /*0010*/  S2R R9, SR_TID.X ;  /* 0x0000000000097919 */ /* 0x000e2e0000002100 */
[----:B------:R-:W1:Y:S01]  /*0020*/  S2UR UR4, SR_CTAID.X ;  /* 0x00000000000479c3 */ /* 0x000e620000002500 */
[----:B------:R-:W2:Y:S07]  /*0030*/  LDCU.64 UR6, c[0x0][0x358] ;  /* 0x00006b00ff0677ac */ /* 0x000eae0008000a00 */
[----:B------:R-:W3:Y:S08]  /*0040*/  LDC.64 R2, c[0x0][0x388] ;  /* 0x0000e200ff027b82 */ /* 0x000ef00000000a00 */
[----:B------:R-:W4:Y:S01]  /*0050*/  LDC.64 R4, c[0x0][0x390] ;  /* 0x0000e400ff047b82 */ /* 0x000f220000000a00 */
[----:B-1----:R-:W-:-:S07]  /*0060*/  USHF.L.U32 UR4, UR4, 0x3, URZ ;  /* 0x0000000304047899 */ /* 0x002fce00080006ff */
[----:B------:R-:W1:Y:S01]  /*0070*/  LDC.64 R6, c[0x0][0x380] ;  /* 0x0000e000ff067b82 */ /* 0x000e620000000a00 */
[----:B0-----:R-:W-:-:S05]  /*0080*/  LOP3.LUT R9, R9, UR4, RZ, 0xfc, !PT ;  /* 0x0000000409097c12 */ /* 0x001fca000f8efcff */
[----:B---3--:R-:W-:-:S04]  /*0090*/  IMAD.WIDE.U32 R2, R9, 0x4, R2 ;  /* 0x0000000409027825 */ /* 0x008fc800078e0002 */
[C---:B----4-:R-:W-:Y:S02]  /*00a0*/  IMAD.WIDE.U32 R4, R9.reuse, 0x4, R4 ;  /* 0x0000000409047825 */ /* 0x050fe400078e0004 */
[----:B--2---:R-:W2:Y:S04]  /*00b0*/  LDG.E.CONSTANT R2, desc[UR6][R2.64] ;  /* 0x0000000602027981 */ /* 0x004ea8000c1e9900 */
[----:B------:R-:W2:Y:S01]  /*00c0*/  LDG.E.CONSTANT R5, desc[UR6][R4.64] ;  /* 0x0000000604057981 */ /* 0x000ea2000c1e9900 */
[----:B-1----:R-:W-:-:S04]  /*00d0*/  IMAD.WIDE.U32 R6, R9, 0x4, R6 ;  /* 0x0000000409067825 */ /* 0x002fc800078e0006 */
[----:B--2---:R-:W-:-:S05]  /*00e0*/  FADD R9, R2, R5 ;  /* 0x0000000502097221 */ /* 0x004fca0000000000 */
[----:B------:R-:W-:Y:S01]  /*00f0*/  STG.E desc[UR6][R6.64], R9 ;  /* 0x0000000906007986 */ /* 0x000fe2000c101906 */
[----:B------:R-:W-:Y:S05]  /*0100*/  EXIT ;  /* 0x000000000000794d */ /* 0x000fea0003800000 */
.L_x_0:
[----:B------:R-:W-:-:S00]  /*0110*/  BRA `(.L_x_0) ;  /* 0xfffffffc00fc7947 */ /* 0x000fc0000383ffff */
[----:B------:R-:W-:-:S00]  /*0120*/  NOP ;  /* 0x0000000000007918 */ /* 0x000fc00000000000 */
        /* <DEDUP_REMOVED lines=13> */
.L_x_11:


//--------------------- .text.default_function_kernel_1 --------------------------
	.section	.text.default_function_kernel_1,"ax",@progbits
	.align	128
        .global         default_function_kernel_1
        .type           default_function_kernel_1,@function
        .size           default_function_kernel_1,(.L_x_12 - default_function_kernel_1)
        .other          default_function_kernel_1,@"STO_CUDA_ENTRY STV_DEFAULT"
default_function_kernel_1:
.text.default_function_kernel_1:
[----:B------:R-:W-:Y:S01]  /*0000*/  LDC R1, c[0x0][0x37c] ;  /* 0x0000df00ff017b82 */ /* 0x000fe20000000800 */
[----:B------:R-:W0:Y:S07]  /*0010*/  S2R R7, SR_TID.X ;  /* 0x0000000000077919 */ /* 0x000e2e0000002100 */
[----:B------:R-:W1:Y:S01]  /*0020*/  S2UR UR4, SR_CTAID.X ;  /* 0x00000000000479c3 */ /* 0x000e620000002500 */
[----:B------:R-:W2:Y:S07]  /*0030*/  LDCU.64 UR6, c[0x0][0x358] ;  /* 0x00006b00ff0677ac */ /* 0x000eae0008000a00 */
[----:B------:R-:W3:Y:S08]  /*0040*/  LDC.64 R4, c[0x0][0x390] ;  /* 0x0000e400ff047b82 */ /* 0x000ef00000000a00 */
[----:B------:R-:W4:Y:S01]  /*0050*/  LDC.64 R2, c[0x0][0x388] ;  /* 0x0000e200ff027b82 */ /* 0x000f220000000a00 */
[----:B-1----:R-:W-:-:S06]  /*0060*/  USHF.L.U32 UR4, UR4, 0x5, URZ ;  /* 0x0000000504047899 */ /* 0x002fcc00080006ff */
[----:B0-----:R-:W-:-:S05]  /*0070*/  LOP3.LUT R7, R7, UR4, RZ, 0xfc, !PT ;  /* 0x0000000407077c12 */ /* 0x001fca000f8efcff */
[----:B---3--:R-:W-:-:S04]  /*0080*/  IMAD.WIDE.U32 R4, R7, 0x4, R4 ;  /* 0x0000000407047825 */ /* 0x008fc800078e0004 */
[----:B----4-:R-:W-:Y:S02]  /*0090*/  IMAD.WIDE.U32 R2, R7, 0x4, R2 ;  /* 0x0000000407027825 */ /* 0x010fe400078e0002 */
[----:B--2---:R-:W2:Y:S04]  /*00a0*/  LDG.E.CONSTANT R5, desc[UR6][R4.64] ;  /* 0x0000000604057981 */ /* 0x004ea8000c1e9900 */
[----:B------:R-:W2:Y:S01]  /*00b0*/  LDG.E.CONSTANT R0, desc[UR6][R2.64] ;  /* 0x0000000602007981 */ /* 0x000ea2000c1e9900 */
[----:B------:R-:W-:Y:S01]  /*00c0*/  BSSY.RECONVERGENT B0, `(.L_x_1) ;  /* 0x0000043000007945 */ /* 0x000fe20003800200 */
[C---:B--2---:R-:W-:Y:S01]  /*00d0*/  FSETP.GEU.AND P0, PT, |R0|.reuse, |R5|, PT ;  /* 0x400000050000720b */ /* 0x044fe20003f0e200 */
[----:B------:R-:W-:-:S12]  /*00e0*/  FADD R6, |R0|, -RZ ;  /* 0x800000ff00067221 */ /* 0x000fd80000000200 */
[----:B------:R-:W-:Y:S05]  /*00f0*/  @!P0 BRA `(.L_x_2) ;  /* 0x0000000000fc8947 */ /* 0x000fea0003800000 */
[----:B------:R-:W-:-:S05]  /*0100*/  FMUL R3, |R5|, 8388608 ;  /* 0x4b00000005037820 */ /* 0x000fca0000400200 */
[----:B------:R-:W-:-:S13]  /*0110*/  FSETP.GTU.AND P0, PT, R6, R3, PT ;  /* 0x000000030600720b */ /* 0x000fda0003f0c000 */
[----:B------:R-:W-:Y:S05]  /*0120*/  @P0 BRA `(.L_x_3) ;  /* 0x0000000000780947 */ /* 0x000fea0003800000 */
[C---:B------:R-:W-:Y:S01]  /*0130*/  FMUL R2, |R5|.reuse, 16777216 ;  /* 0x4b80000005027820 */ /* 0x040fe20000400200 */
[C---:B------:R-:W-:Y:S01]  /*0140*/  FSETP.GEU.AND P0, PT, |R5|.reuse, 1.175494350822287508e-38, PT ;  /* 0x008000000500780b */ /* 0x040fe20003f0e200 */
[----:B------:R-:W-:Y:S01]  /*0150*/  FMUL R3, R6, 16777216 ;  /* 0x4b80000006037820 */ /* 0x000fe20000400000 */
[----:B------:R-:W-:Y:S01]  /*0160*/  FADD R4, |R5|, -RZ ;  /* 0x800000ff05047221 */ /* 0x000fe20000000200 */
[----:B------:R-:W-:Y:S01]  /*0170*/  BSSY.RECONVERGENT B1, `(.L_x_4) ;  /* 0x0000017000017945 */ /* 0x000fe20003800200 */
[----:B------:R-:W-:Y:S02]  /*0180*/  FSEL R2, R2, |R5|, !P0 ;  /* 0x4000000502027208 */ /* 0x000fe40004000000 */
[----:B------:R-:W-:-:S04]  /*0190*/  FSEL R3, R3, R6, !P0 ;  /* 0x0000000603037208 */ /* 0x000fc80004000000 */
[----:B------:R-:W0:Y:S02]  /*01a0*/  MUFU.RCP R2, R2 ;  /* 0x0000000200027308 */ /* 0x000e240000001000 */
[----:B0-----:R-:W-:-:S06]  /*01b0*/  FMUL R3, R2, R3 ;  /* 0x0000000302037220 */ /* 0x001fcc0000400000 */
[----:B------:R-:W0:Y:S02]  /*01c0*/  FRND.TRUNC R3, R3 ;  /* 0x0000000300037307 */ /* 0x000e24000020d000 */
[----:B0-----:R-:W-:-:S05]  /*01d0*/  FFMA R8, -|R5|, R3, R6 ;  /* 0x0000000305087223 */ /* 0x001fca0000000306 */
[----:B------:R-:W-:-:S13]  /*01e0*/  ISETP.GE.U32.AND P0, PT, R8, R4, PT ;  /* 0x000000040800720c */ /* 0x000fda0003f06070 */
[----:B------:R-:W-:Y:S05]  /*01f0*/  @!P0 BRA `(.L_x_5) ;  /* 0x0000000000388947 */ /* 0x000fea0003800000 */
[----:B------:R-:W-:-:S04]  /*0200*/  ISETP.GE.U32.AND P0, PT, R8, -0x7fffffff, PT ;  /* 0x800000010800780c */ /* 0x000fc80003f06070 */
[----:B------:R-:W-:-:S09]  /*0210*/  FSETP.GEU.OR P1, PT, R8, -|R5|, !P0 ;  /* 0xc00000050800720b */ /* 0x000fd2000472e400 */
[----:B------:R-:W-:-:S04]  /*0220*/  @P0 FADD R2, R3, -1 ;  /* 0xbf80000003020421 */ /* 0x000fc80000000000 */
[----:B------:R-:W-:-:S04]  /*0230*/  @!P1 FADD R2, R2, -1 ;  /* 0xbf80000002029421 */ /* 0x000fc80000000000 */
[----:B------:R-:W-:Y:S01]  /*0240*/  @P0 IMAD.MOV.U32 R3, RZ, RZ, R2 ;  /* 0x000000ffff030224 */ /* 0x000fe200078e0002 */
[----:B------:R-:W-:Y:S06]  /*0250*/  @P0 BRA `(.L_x_5) ;  /* 0x0000000000200947 */ /* 0x000fec0003800000 */
[----:B------:R-:W-:Y:S01]  /*0260*/  FADD R2, |R5|, |R5| ;  /* 0x4000000505027221 */ /* 0x000fe20000000200 */
[----:B------:R-:W-:-:S04]  /*0270*/  FADD R3, R3, 1 ;  /* 0x3f80000003037421 */ /* 0x000fc80000000000 */
[----:B------:R-:W-:-:S13]  /*0280*/  FSETP.GE.AND P0, PT, R8, R2, PT ;  /* 0x000000020800720b */ /* 0x000fda0003f06000 */
[----:B------:R-:W-:-:S05]  /*0290*/  @P0 FFMA R2, |R5|, -3, R8 ;  /* 0xc040000005020823 */ /* 0x000fca0000000208 */
[----:B------:R-:W-:Y:S01]  /*02a0*/  FSETP.GE.AND P1, PT, R2, RZ, P0 ;  /* 0x000000ff0200720b */ /* 0x000fe20000726000 */
[----:B------:R-:W-:-:S12]  /*02b0*/  @P0 FADD R2, R3, 1 ;  /* 0x3f80000003020421 */ /* 0x000fd80000000000 */
[----:B------:R-:W-:-:S04]  /*02c0*/  @P1 FADD R2, R2, 1 ;  /* 0x3f80000002021421 */ /* 0x000fc80000000000 */
[----:B------:R-:W-:-:S07]  /*02d0*/  @P0 IMAD.MOV.U32 R3, RZ, RZ, R2 ;  /* 0x000000ffff030224 */ /* 0x000fce00078e0002 */
.L_x_5:
[----:B------:R-:W-:Y:S05]  /*02e0*/  BSYNC.RECONVERGENT B1 ;  /* 0x0000000000017941 */ /* 0x000fea0003800200 */
.L_x_4:
[----:B------:R-:W-:Y:S01]  /*02f0*/  FFMA R6, -|R5|, R3, R6 ;  /* 0x0000000305067223 */ /* 0x000fe20000000306 */
[----:B------:R-:W-:Y:S06]  /*0300*/  BRA `(.L_x_2) ;  /* 0x0000000000787947 */ /* 0x000fec0003800000 */
.L_x_3:
[----:B------:R-:W-:Y:S01]  /*0310*/  LOP3.LUT R9, R3, 0xff800000, RZ, 0xc0, !PT ;  /* 0xff80000003097812 */ /* 0x000fe200078ec0ff */
[----:B------:R-:W-:Y:S01]  /*0320*/  BSSY.RECONVERGENT B1, `(.L_x_6) ;  /* 0x000001a000017945 */ /* 0x000fe20003800200 */
[C---:B------:R-:W-:Y:S02]  /*0330*/  ISETP.GT.U32.AND P0, PT, R6.reuse, 0x7f7fffff, PT ;  /* 0x7f7fffff0600780c */ /* 0x040fe40003f04070 */
[C---:B------:R-:W-:Y:S02]  /*0340*/  IADD3 R2, PT, PT, R6.reuse, 0xb800000, -R9 ;  /* 0x0b80000006027810 */ /* 0x040fe40007ffe809 */
[----:B------:R-:W-:Y:S02]  /*0350*/  LOP3.LUT R6, R6, 0x7fffff, RZ, 0xc0, !PT ;  /* 0x007fffff06067812 */ /* 0x000fe400078ec0ff */
[----:B------:R-:W-:Y:S02]  /*0360*/  LOP3.LUT P1, R2, R2, 0xff800000, RZ, 0xc0, !PT ;  /* 0xff80000002027812 */ /* 0x000fe4000782c0ff */
[----:B------:R-:W-:-:S02]  /*0370*/  FSETP.GT.AND P2, PT, |R5|, RZ, PT ;  /* 0x000000ff0500720b */ /* 0x000fc40003f44200 */
[----:B------:R-:W-:Y:S02]  /*0380*/  FSEL R9, R9, +QNAN , !P0 ;  /* 0x7fffffff09097808 */ /* 0x000fe40004000000 */
[----:B------:R-:W-:Y:S02]  /*0390*/  LOP3.LUT R6, R6, 0x3f800000, RZ, 0xfc, !PT ;  /* 0x3f80000006067812 */ /* 0x000fe400078efcff */
[----:B------:R-:W-:-:S05]  /*03a0*/  FSEL R10, R9, +QNAN , P2 ;  /* 0x7fffffff090a7808 */ /* 0x000fca0001000000 */
[----:B------:R-:W-:Y:S05]  /*03b0*/  @!P1 BRA `(.L_x_7) ;  /* 0x0000000000409947 */ /* 0x000fea0003800000 */
[----:B------:R-:W-:-:S04]  /*03c0*/  LOP3.LUT R3, R3, 0x7fffff, RZ, 0xc0, !PT ;  /* 0x007fffff03037812 */ /* 0x000fc800078ec0ff */
[----:B------:R-:W-:-:S04]  /*03d0*/  LOP3.LUT R3, R3, 0x3f800000, RZ, 0xfc, !PT ;  /* 0x3f80000003037812 */ /* 0x000fc800078efcff */
[----:B------:R0:W1:Y:S03]  /*03e0*/  MUFU.RCP R4, R3 ;  /* 0x0000000300047308 */ /* 0x0000660000001000 */
.L_x_8:
[----:B------:R-:W-:-:S04]  /*03f0*/  VIMNMX.U32 R5, PT, PT, R2, 0xb800000, PT ;  /* 0x0b80000002057848 */ /* 0x000fc80003fe0000 */
[----:B------:R-:W-:Y:S01]  /*0400*/  IADD3 R6, PT, PT, R5, R6, RZ ;  /* 0x0000000605067210 */ /* 0x000fe20007ffe0ff */
[----:B------:R-:W-:-:S04]  /*0410*/  IMAD.IADD R2, R2, 0x1, -R5 ;  /* 0x0000000102027824 */ /* 0x000fc800078e0a05 */
[----:B-1----:R-:W-:Y:S01]  /*0420*/  FMUL R9, R4, R6 ;  /* 0x0000000604097220 */ /* 0x002fe20000400000 */
[----:B------:R-:W-:-:S03]  /*0430*/  ISETP.NE.AND P1, PT, R2, RZ, PT ;  /* 0x000000ff0200720c */ /* 0x000fc60003f25270 */
[----:B------:R-:W-:-:S04]  /*0440*/  FFMA R8, -R3, R9, R6 ;  /* 0x0000000903087223 */ /* 0x000fc80000000106 */
[----:B------:R-:W-:-:S04]  /*0450*/  FFMA R9, R4, R8, R9 ;  /* 0x0000000804097223 */ /* 0x000fc80000000009 */
[----:B------:R-:W-:-:S04]  /*0460*/  FFMA R8, -R3, R9, R6 ;  /* 0x0000000903087223 */ /* 0x000fc80000000106 */
[----:B------:R-:W-:-:S06]  /*0470*/  FFMA.RZ R8, R4, R8, R9 ;  /* 0x0000000804087223 */ /* 0x000fcc000000c009 */
[----:B------:R-:W1:Y:S02]  /*0480*/  FRND.TRUNC R8, R8 ;  /* 0x0000000800087307 */ /* 0x000e64000020d000 */
[----:B-1----:R-:W-:-:S05]  /*0490*/  FFMA R6, -R3, R8, R6 ;  /* 0x0000000803067223 */ /* 0x002fca0000000106 */
[----:B------:R-:W-:-:S13]  /*04a0*/  ISETP.NE.AND P0, PT, R6, RZ, PT ;  /* 0x000000ff0600720c */ /* 0x000fda0003f05270 */
[----:B------:R-:W-:Y:S05]  /*04b0*/  @P0 BRA P1, `(.L_x_8) ;  /* 0xfffffffc00cc0947 */ /* 0x000fea000083ffff */
.L_x_7:
[----:B------:R-:W-:Y:S05]  /*04c0*/  BSYNC.RECONVERGENT B1 ;  /* 0x0000000000017941 */ /* 0x000fea0003800200 */
.L_x_6:
[----:B0-----:R-:W-:-:S04]  /*04d0*/  FMUL R3, R6, 1.1920928955078125e-07 ;  /* 0x3400000006037820 */ /* 0x001fc80000400000 */
[----:B------:R-:W-:-:S07]  /*04e0*/  FMUL R6, R10, R3 ;  /* 0x000000030a067220 */ /* 0x000fce0000400000 */
.L_x_2:
[----:B------:R-:W-:Y:S05]  /*04f0*/  BSYNC.RECONVERGENT B0 ;  /* 0x0000000000007941 */ /* 0x000fea0003800200 */
.L_x_1:
[----:B------:R-:W0:Y:S01]  /*0500*/  LDC.64 R2, c[0x0][0x380] ;  /* 0x0000e000ff027b82 */ /* 0x000e220000000a00 */
[C---:B------:R-:W-:Y:S02]  /*0510*/  FSETP.NAN.AND P0, PT, |R6|.reuse, |R6|, PT ;  /* 0x400000060600720b */ /* 0x040fe40003f08200 */
[----:B------:R-:W-:-:S04]  /*0520*/  LOP3.LUT R5, R6, 0x80000000, R0, 0xb8, !PT ;  /* 0x8000000006057812 */ /* 0x000fc800078eb800 */
[----:B------:R-:W-:Y:S01]  /*0530*/  FSEL R5, R6, R5, P0 ;  /* 0x0000000506057208 */ /* 0x000fe20000000000 */
[----:B0-----:R-:W-:-:S05]  /*0540*/  IMAD.WIDE.U32 R2, R7, 0x4, R2 ;  /* 0x0000000407027825 */ /* 0x001fca00078e0002 */
[----:B------:R-:W-:Y:S01]  /*0550*/  STG.E desc[UR6][R2.64], R5 ;  /* 0x0000000502007986 */ /* 0x000fe2000c101906 */
[----:B------:R-:W-:Y:S05]  /*0560*/  EXIT ;  /* 0x000000000000794d */ /* 0x000fea0003800000 */
.L_x_9:
        /* <DEDUP_REMOVED lines=9> */
.L_x_12:


//--------------------- .text.default_function_kernel_2 --------------------------
	.section	.text.default_function_kernel_2,"ax",@progbits
	.align	128
        .global         default_function_kernel_2
        .type           default_function_kernel_2,@function
        .size           default_function_kernel_2,(.L_x_13 - default_function_kernel_2)
        .other          default_function_kernel_2,@"STO_CUDA_ENTRY STV_DEFAULT"
default_function_kernel_2:
.text.default_function_kernel_2:
        /* <DEDUP_REMOVED lines=8> */
[----:B---3--:R-:W-:-:S06]  /*0080*/  IMAD.WIDE.U32 R2, R7, 0x4, R2 ;  /* 0x0000000407027825 */ /* 0x008fcc00078e0002 */
[----:B--2---:R-:W2:Y:S01]  /*0090*/  LDG.E.CONSTANT R2, desc[UR6][R2.64] ;  /* 0x0000000602027981 */ /* 0x004ea2000c1e9900 */
[----:B----4-:R-:W-:Y:S01]  /*00a0*/  IMAD.WIDE.U32 R4, R7, 0x4, R4 ;  /* 0x0000000407047825 */ /* 0x010fe200078e0004 */
[----:B--2---:R-:W0:Y:S03]  /*00b0*/  FRND.CEIL R9, R2 ;  /* 0x0000000200097307 */ /* 0x004e260000209000 */
[----:B0-----:R-:W-:-:S05]  /*00c0*/  FADD R9, -R2, R9 ;  /* 0x0000000902097221 */ /* 0x001fca0000000100 */
[----:B------:R-:W-:Y:S01]  /*00d0*/  STG.E desc[UR6][R4.64], R9 ;  /* 0x0000000904007986 */ /* 0x000fe2000c101906 */
[----:B------:R-:W-:Y:S05]  /*00e0*/  EXIT ;  /* 0x000000000000794d */ /* 0x000fea0003800000 */
.L_x_10:
        /* <DEDUP_REMOVED lines=9> */
.L_x_13:


//--------------------- .nv.shared.reserved.0     --------------------------
	.section	.nv.shared.reserved.0,"aw",@nobits
	.weak		__nv_reservedSMEM_offset_0_alias
	.size		__nv_reservedSMEM_offset_0_alias, 0, 64
	.other		__nv_reservedSMEM_offset_0_alias,@"STO_CUDA_RESERVED_SHARED STV_DEFAULT"
__nv_reservedSMEM_offset_0_alias:
	.zero		0
	.zero		64


//--------------------- .nv.constant0.default_function_kernel --------------------------
	.section	.nv.constant0.default_function_kernel,"a",@progbits
	.sectionflags	@""
	.align	4
.nv.constant0.default_function_kernel:
	.zero		920


//--------------------- .nv.constant0.default_function_kernel_1 --------------------------
	.section	.nv.constant0.default_function_kernel_1,"a",@progbits
	.sectionflags	@""
	.align	4
.nv.constant0.default_function_kernel_1:
	.zero		920


//--------------------- .nv.constant0.default_function_kernel_2 --------------------------
	.section	.nv.constant0.default_function_kernel_2,"a",@progbits
	.sectionflags	@""
	.align	4
.nv.constant0.default_function_kernel_2:
	.zero		912


//--------------------- SYMBOLS --------------------------

	.type		.nv.reservedSmem.offset0,@object
	.size		.nv.reservedSmem.offset0,0x4
